//
// Generated by NVIDIA NVVM Compiler
//
// Compiler Build ID: CL-36424714
// Cuda compilation tools, release 13.0, V13.0.88
// Based on NVVM 20.0.0
//

.version 9.0
.target sm_100
.address_size 64

	// .globl	_Z6mv_GPUiiiPiPfS0_S0_S_

.visible .entry _Z6mv_GPUiiiPiPfS0_S0_S_(
	.param .u32 _Z6mv_GPUiiiPiPfS0_S0_S__param_0,
	.param .u32 _Z6mv_GPUiiiPiPfS0_S0_S__param_1,
	.param .u32 _Z6mv_GPUiiiPiPfS0_S0_S__param_2,
	.param .u64 .ptr .align 1 _Z6mv_GPUiiiPiPfS0_S0_S__param_3,
	.param .u64 .ptr .align 1 _Z6mv_GPUiiiPiPfS0_S0_S__param_4,
	.param .u64 .ptr .align 1 _Z6mv_GPUiiiPiPfS0_S0_S__param_5,
	.param .u64 .ptr .align 1 _Z6mv_GPUiiiPiPfS0_S0_S__param_6,
	.param .u64 .ptr .align 1 _Z6mv_GPUiiiPiPfS0_S0_S__param_7
)
{
	.reg .pred 	%p<57>;
	.reg .b32 	%r<66>;
	.reg .b32 	%f<97>;
	.reg .b64 	%rd<70>;

	ld.param.u32 	%r24, [_Z6mv_GPUiiiPiPfS0_S0_S__param_0];
	ld.param.u32 	%r22, [_Z6mv_GPUiiiPiPfS0_S0_S__param_1];
	ld.param.u32 	%r25, [_Z6mv_GPUiiiPiPfS0_S0_S__param_2];
	ld.param.u64 	%rd9, [_Z6mv_GPUiiiPiPfS0_S0_S__param_3];
	ld.param.u64 	%rd10, [_Z6mv_GPUiiiPiPfS0_S0_S__param_4];
	ld.param.u64 	%rd11, [_Z6mv_GPUiiiPiPfS0_S0_S__param_5];
	ld.param.u64 	%rd12, [_Z6mv_GPUiiiPiPfS0_S0_S__param_6];
	ld.param.u64 	%rd13, [_Z6mv_GPUiiiPiPfS0_S0_S__param_7];
	cvta.to.global.u64 	%rd1, %rd12;
	cvta.to.global.u64 	%rd2, %rd13;
	cvta.to.global.u64 	%rd3, %rd10;
	cvta.to.global.u64 	%rd4, %rd11;
	mov.u32 	%r26, %ctaid.x;
	mov.u32 	%r1, %tid.x;
	mul.lo.s32 	%r2, %r25, %r26;
	not.b32 	%r27, %r2;
	add.s32 	%r3, %r24, %r27;
	setp.gt.s32 	%p1, %r1, %r3;
	@%p1 bra 	$L__BB0_2;
	cvta.to.global.u64 	%rd14, %rd9;
	add.s32 	%r28, %r2, %r1;
	mul.wide.s32 	%rd15, %r28, 4;
	add.s64 	%rd16, %rd4, %rd15;
	ld.global.f32 	%f76, [%rd16];
	add.s64 	%rd17, %rd14, %rd15;
	ld.global.u32 	%r60, [%rd17];
	ld.global.u32 	%r61, [%rd17+4];
$L__BB0_2:
	setp.lt.s32 	%p2, %r22, 1;
	@%p2 bra 	$L__BB0_43;
	and.b32  	%r8, %r22, 7;
	setp.lt.u32 	%p3, %r22, 8;
	mov.b32 	%r64, 0;
	@%p3 bra 	$L__BB0_22;
	and.b32  	%r64, %r22, 2147483640;
	mov.b32 	%r62, 0;
$L__BB0_5:
	.pragma "nounroll";
	setp.gt.s32 	%p4, %r1, %r3;
	add.s32 	%r11, %r62, %r60;
	setp.le.s32 	%p5, %r61, %r11;
	mul.wide.s32 	%rd18, %r11, 4;
	add.s64 	%rd5, %rd3, %rd18;
	add.s64 	%rd6, %rd2, %rd18;
	or.pred  	%p6, %p4, %p5;
	@%p6 bra 	$L__BB0_7;
	ld.global.f32 	%f42, [%rd5];
	ld.global.u32 	%r31, [%rd6];
	mul.wide.s32 	%rd19, %r31, 4;
	add.s64 	%rd20, %rd1, %rd19;
	ld.global.f32 	%f43, [%rd20];
	fma.rn.f32 	%f76, %f42, %f43, %f76;
$L__BB0_7:
	setp.gt.s32 	%p7, %r1, %r3;
	add.s32 	%r32, %r11, 1;
	setp.le.s32 	%p8, %r61, %r32;
	or.pred  	%p9, %p7, %p8;
	@%p9 bra 	$L__BB0_9;
	ld.global.f32 	%f44, [%rd5+4];
	ld.global.u32 	%r33, [%rd6+4];
	mul.wide.s32 	%rd21, %r33, 4;
	add.s64 	%rd22, %rd1, %rd21;
	ld.global.f32 	%f45, [%rd22];
	fma.rn.f32 	%f76, %f44, %f45, %f76;
$L__BB0_9:
	setp.gt.s32 	%p10, %r1, %r3;
	add.s32 	%r34, %r11, 2;
	setp.le.s32 	%p11, %r61, %r34;
	or.pred  	%p12, %p10, %p11;
	@%p12 bra 	$L__BB0_11;
	ld.global.f32 	%f46, [%rd5+8];
	ld.global.u32 	%r35, [%rd6+8];
	mul.wide.s32 	%rd23, %r35, 4;
	add.s64 	%rd24, %rd1, %rd23;
	ld.global.f32 	%f47, [%rd24];
	fma.rn.f32 	%f76, %f46, %f47, %f76;
$L__BB0_11:
	setp.gt.s32 	%p13, %r1, %r3;
	add.s32 	%r36, %r11, 3;
	setp.le.s32 	%p14, %r61, %r36;
	or.pred  	%p15, %p13, %p14;
	@%p15 bra 	$L__BB0_13;
	ld.global.f32 	%f48, [%rd5+12];
	ld.global.u32 	%r37, [%rd6+12];
	mul.wide.s32 	%rd25, %r37, 4;
	add.s64 	%rd26, %rd1, %rd25;
	ld.global.f32 	%f49, [%rd26];
	fma.rn.f32 	%f76, %f48, %f49, %f76;
$L__BB0_13:
	setp.gt.s32 	%p16, %r1, %r3;
	add.s32 	%r38, %r11, 4;
	setp.le.s32 	%p17, %r61, %r38;
	or.pred  	%p18, %p16, %p17;
	@%p18 bra 	$L__BB0_15;
	ld.global.f32 	%f50, [%rd5+16];
	ld.global.u32 	%r39, [%rd6+16];
	mul.wide.s32 	%rd27, %r39, 4;
	add.s64 	%rd28, %rd1, %rd27;
	ld.global.f32 	%f51, [%rd28];
	fma.rn.f32 	%f76, %f50, %f51, %f76;
$L__BB0_15:
	setp.gt.s32 	%p19, %r1, %r3;
	add.s32 	%r40, %r11, 5;
	setp.le.s32 	%p20, %r61, %r40;
	or.pred  	%p21, %p19, %p20;
	@%p21 bra 	$L__BB0_17;
	ld.global.f32 	%f52, [%rd5+20];
	ld.global.u32 	%r41, [%rd6+20];
	mul.wide.s32 	%rd29, %r41, 4;
	add.s64 	%rd30, %rd1, %rd29;
	ld.global.f32 	%f53, [%rd30];
	fma.rn.f32 	%f76, %f52, %f53, %f76;
$L__BB0_17:
	setp.gt.s32 	%p22, %r1, %r3;
	add.s32 	%r42, %r11, 6;
	setp.le.s32 	%p23, %r61, %r42;
	or.pred  	%p24, %p22, %p23;
	@%p24 bra 	$L__BB0_19;
	ld.global.f32 	%f54, [%rd5+24];
	ld.global.u32 	%r43, [%rd6+24];
	mul.wide.s32 	%rd31, %r43, 4;
	add.s64 	%rd32, %rd1, %rd31;
	ld.global.f32 	%f55, [%rd32];
	fma.rn.f32 	%f76, %f54, %f55, %f76;
$L__BB0_19:
	setp.gt.s32 	%p25, %r1, %r3;
	add.s32 	%r44, %r11, 7;
	setp.le.s32 	%p26, %r61, %r44;
	or.pred  	%p27, %p25, %p26;
	@%p27 bra 	$L__BB0_21;
	ld.global.f32 	%f56, [%rd5+28];
	ld.global.u32 	%r45, [%rd6+28];
	mul.wide.s32 	%rd33, %r45, 4;
	add.s64 	%rd34, %rd1, %rd33;
	ld.global.f32 	%f57, [%rd34];
	fma.rn.f32 	%f76, %f56, %f57, %f76;
$L__BB0_21:
	add.s32 	%r62, %r62, 8;
	setp.ne.s32 	%p28, %r62, %r64;
	@%p28 bra 	$L__BB0_5;
$L__BB0_22:
	setp.eq.s32 	%p29, %r8, 0;
	@%p29 bra 	$L__BB0_43;
	and.b32  	%r14, %r22, 3;
	setp.lt.u32 	%p30, %r8, 4;
	@%p30 bra 	$L__BB0_33;
	setp.gt.s32 	%p31, %r1, %r3;
	add.s32 	%r15, %r64, %r60;
	setp.le.s32 	%p32, %r61, %r15;
	or.pred  	%p33, %p31, %p32;
	@%p33 bra 	$L__BB0_26;
	mul.wide.s32 	%rd35, %r15, 4;
	add.s64 	%rd36, %rd3, %rd35;
	ld.global.f32 	%f59, [%rd36];
	add.s64 	%rd37, %rd2, %rd35;
	ld.global.u32 	%r47, [%rd37];
	mul.wide.s32 	%rd38, %r47, 4;
	add.s64 	%rd39, %rd1, %rd38;
	ld.global.f32 	%f60, [%rd39];
	fma.rn.f32 	%f76, %f59, %f60, %f76;
$L__BB0_26:
	setp.gt.s32 	%p34, %r1, %r3;
	add.s32 	%r48, %r15, 1;
	setp.le.s32 	%p35, %r61, %r48;
	cvt.s64.s32 	%rd40, %r60;
	cvt.u64.u32 	%rd41, %r64;
	add.s64 	%rd42, %rd41, %rd40;
	shl.b64 	%rd43, %rd42, 2;
	add.s64 	%rd7, %rd2, %rd43;
	add.s64 	%rd8, %rd3, %rd43;
	or.pred  	%p36, %p34, %p35;
	@%p36 bra 	$L__BB0_28;
	ld.global.f32 	%f61, [%rd8+4];
	ld.global.u32 	%r49, [%rd7+4];
	mul.wide.s32 	%rd44, %r49, 4;
	add.s64 	%rd45, %rd1, %rd44;
	ld.global.f32 	%f62, [%rd45];
	fma.rn.f32 	%f76, %f61, %f62, %f76;
$L__BB0_28:
	setp.gt.s32 	%p37, %r1, %r3;
	add.s32 	%r50, %r15, 2;
	setp.le.s32 	%p38, %r61, %r50;
	or.pred  	%p39, %p37, %p38;
	@%p39 bra 	$L__BB0_30;
	ld.global.f32 	%f63, [%rd8+8];
	ld.global.u32 	%r51, [%rd7+8];
	mul.wide.s32 	%rd46, %r51, 4;
	add.s64 	%rd47, %rd1, %rd46;
	ld.global.f32 	%f64, [%rd47];
	fma.rn.f32 	%f76, %f63, %f64, %f76;
$L__BB0_30:
	setp.gt.s32 	%p40, %r1, %r3;
	add.s32 	%r52, %r15, 3;
	setp.le.s32 	%p41, %r61, %r52;
	or.pred  	%p42, %p40, %p41;
	@%p42 bra 	$L__BB0_32;
	ld.global.f32 	%f65, [%rd8+12];
	ld.global.u32 	%r53, [%rd7+12];
	mul.wide.s32 	%rd48, %r53, 4;
	add.s64 	%rd49, %rd1, %rd48;
	ld.global.f32 	%f66, [%rd49];
	fma.rn.f32 	%f76, %f65, %f66, %f76;
$L__BB0_32:
	add.s32 	%r64, %r64, 4;
$L__BB0_33:
	setp.eq.s32 	%p43, %r14, 0;
	@%p43 bra 	$L__BB0_43;
	setp.eq.s32 	%p44, %r14, 1;
	@%p44 bra 	$L__BB0_40;
	setp.gt.s32 	%p45, %r1, %r3;
	add.s32 	%r18, %r64, %r60;
	setp.le.s32 	%p46, %r61, %r18;
	or.pred  	%p47, %p45, %p46;
	@%p47 bra 	$L__BB0_37;
	mul.wide.s32 	%rd50, %r18, 4;
	add.s64 	%rd51, %rd3, %rd50;
	ld.global.f32 	%f68, [%rd51];
	add.s64 	%rd52, %rd2, %rd50;
	ld.global.u32 	%r54, [%rd52];
	mul.wide.s32 	%rd53, %r54, 4;
	add.s64 	%rd54, %rd1, %rd53;
	ld.global.f32 	%f69, [%rd54];
	fma.rn.f32 	%f76, %f68, %f69, %f76;
$L__BB0_37:
	setp.gt.s32 	%p48, %r1, %r3;
	add.s32 	%r55, %r18, 1;
	setp.le.s32 	%p49, %r61, %r55;
	or.pred  	%p50, %p48, %p49;
	@%p50 bra 	$L__BB0_39;
	cvt.s64.s32 	%rd55, %r60;
	cvt.s64.s32 	%rd56, %r64;
	add.s64 	%rd57, %rd56, %rd55;
	shl.b64 	%rd58, %rd57, 2;
	add.s64 	%rd59, %rd3, %rd58;
	ld.global.f32 	%f70, [%rd59+4];
	add.s64 	%rd60, %rd2, %rd58;
	ld.global.u32 	%r56, [%rd60+4];
	mul.wide.s32 	%rd61, %r56, 4;
	add.s64 	%rd62, %rd1, %rd61;
	ld.global.f32 	%f71, [%rd62];
	fma.rn.f32 	%f76, %f70, %f71, %f76;
$L__BB0_39:
	add.s32 	%r64, %r64, 2;
$L__BB0_40:
	and.b32  	%r57, %r22, 1;
	setp.eq.b32 	%p51, %r57, 1;
	not.pred 	%p52, %p51;
	@%p52 bra 	$L__BB0_43;
	setp.gt.s32 	%p53, %r1, %r3;
	add.s32 	%r21, %r64, %r60;
	setp.le.s32 	%p54, %r61, %r21;
	or.pred  	%p55, %p53, %p54;
	@%p55 bra 	$L__BB0_43;
	mul.wide.s32 	%rd63, %r21, 4;
	add.s64 	%rd64, %rd3, %rd63;
	ld.global.f32 	%f72, [%rd64];
	add.s64 	%rd65, %rd2, %rd63;
	ld.global.u32 	%r58, [%rd65];
	mul.wide.s32 	%rd66, %r58, 4;
	add.s64 	%rd67, %rd1, %rd66;
	ld.global.f32 	%f73, [%rd67];
	fma.rn.f32 	%f76, %f72, %f73, %f76;
$L__BB0_43:
	setp.gt.s32 	%p56, %r1, %r3;
	bar.sync 	0;
	@%p56 bra 	$L__BB0_45;
	add.s32 	%r59, %r2, %r1;
	mul.wide.s32 	%rd68, %r59, 4;
	add.s64 	%rd69, %rd4, %rd68;
	st.global.f32 	[%rd69], %f76;
$L__BB0_45:
	ret;

}


// ===== COMPILED SASS (sm_100) =====

	.target	sm_100

	.elftype	@"ET_EXEC"


//--------------------- .note.nv.tkinfo           --------------------------
	.section	.note.nv.tkinfo,"",@"SHT_NOTE"
	.sectionflags	@"SHF_NOTE_NV_TKINFO"
	.tkinfo
        /*0018*/ 	.word	0x00000002
        /*0030*/ 	.string	""
        /*0030*/ 	.string	"ptxas"
        /*0030*/ 	.string	"Cuda compilation tools, release 13.0, V13.0.88"
        /*0030*/ 	.string	"Build cuda_13.0.r13.0/compiler.36424714_0"
        /*0030*/ 	.string	"-arch sm_100 -m 64 "



//--------------------- .note.nv.cuinfo           --------------------------
	.section	.note.nv.cuinfo,"",@"SHT_NOTE"
	.sectionflags	@"SHF_NOTE_NV_CUINFO"
        /*0018*/ 	.short	0x0002
        /*001a*/ 	.short	0x0064
        /*001c*/ 	.short	0x0082
	.zero		2


//--------------------- .nv.info                  --------------------------
	.section	.nv.info,"",@"SHT_CUDA_INFO"
	.align	4


	//----- nvinfo : EIATTR_REGCOUNT
	.align		4
        /*0000*/ 	.byte	0x04, 0x2f
        /*0002*/ 	.short	(.L_1 - .L_0)
	.align		4
.L_0:
        /*0004*/ 	.word	index@(_Z6mv_GPUiiiPiPfS0_S0_S_)
        /*0008*/ 	.word	0x00000020


	//----- nvinfo : EIATTR_FRAME_SIZE
	.align		4
.L_1:
        /*000c*/ 	.byte	0x04, 0x11
        /*000e*/ 	.short	(.L_3 - .L_2)
	.align		4
.L_2:
        /*0010*/ 	.word	index@(_Z6mv_GPUiiiPiPfS0_S0_S_)
        /*0014*/ 	.word	0x00000000


	//----- nvinfo : EIATTR_MIN_STACK_SIZE
	.align		4
.L_3:
        /*0018*/ 	.byte	0x04, 0x12
        /*001a*/ 	.short	(.L_5 - .L_4)
	.align		4
.L_4:
        /*001c*/ 	.word	index@(_Z6mv_GPUiiiPiPfS0_S0_S_)
        /*0020*/ 	.word	0x00000000
.L_5:


//--------------------- .nv.compat                --------------------------
	.section	.nv.compat,"",@"SHT_CUDA_COMPAT_INFO"
	.align	4
        /*0000*/ 	.byte	0x02, 0x09, 0x00, 0x00, 0x02, 0x02, 0x01, 0x00, 0x02, 0x05, 0x05, 0x00, 0x03, 0x07, 0x01, 0x01
        /*0010*/ 	.byte	0x02, 0x03, 0x00, 0x00, 0x02, 0x06, 0x01, 0x00, 0x04, 0x0b, 0x08, 0x00, 0x09, 0x00, 0x00, 0x00
        /*0020*/ 	.byte	0x00, 0x00, 0x00, 0x00


//--------------------- .nv.info._Z6mv_GPUiiiPiPfS0_S0_S_ --------------------------
	.section	.nv.info._Z6mv_GPUiiiPiPfS0_S0_S_,"",@"SHT_CUDA_INFO"
	.sectionflags	@""
	.align	4


	//----- nvinfo : EIATTR_CUDA_API_VERSION
	.align		4
        /*0000*/ 	.byte	0x04, 0x37
        /*0002*/ 	.short	(.L_7 - .L_6)
.L_6:
        /*0004*/ 	.word	0x00000082


	//----- nvinfo : EIATTR_KPARAM_INFO
	.align		4
.L_7:
        /*0008*/ 	.byte	0x04, 0x17
        /*000a*/ 	.short	(.L_9 - .L_8)
.L_8:
        /*000c*/ 	.word	0x00000000
        /*0010*/ 	.short	0x0007
        /*0012*/ 	.short	0x0030
        /*0014*/ 	.byte	0x00, 0xf5, 0x21, 0x00


	//----- nvinfo : EIATTR_KPARAM_INFO
	.align		4
.L_9:
        /*0018*/ 	.byte	0x04, 0x17
        /*001a*/ 	.short	(.L_11 - .L_10)
.L_10:
        /*001c*/ 	.word	0x00000000
        /*0020*/ 	.short	0x0006
        /*0022*/ 	.short	0x0028
        /*0024*/ 	.byte	0x00, 0xf5, 0x21, 0x00


	//----- nvinfo : EIATTR_KPARAM_INFO
	.align		4
.L_11:
        /*0028*/ 	.byte	0x04, 0x17
        /*002a*/ 	.short	(.L_13 - .L_12)
.L_12:
        /*002c*/ 	.word	0x00000000
        /*0030*/ 	.short	0x0005
        /*0032*/ 	.short	0x0020
        /*0034*/ 	.byte	0x00, 0xf5, 0x21, 0x00


	//----- nvinfo : EIATTR_KPARAM_INFO
	.align		4
.L_13:
        /*0038*/ 	.byte	0x04, 0x17
        /*003a*/ 	.short	(.L_15 - .L_14)
.L_14:
        /*003c*/ 	.word	0x00000000
        /*0040*/ 	.short	0x0004
        /*0042*/ 	.short	0x0018
        /*0044*/ 	.byte	0x00, 0xf5, 0x21, 0x00


	//----- nvinfo : EIATTR_KPARAM_INFO
	.align		4
.L_15:
        /*0048*/ 	.byte	0x04, 0x17
        /*004a*/ 	.short	(.L_17 - .L_16)
.L_16:
        /*004c*/ 	.word	0x00000000
        /*0050*/ 	.short	0x0003
        /*0052*/ 	.short	0x0010
        /*0054*/ 	.byte	0x00, 0xf5, 0x21, 0x00


	//----- nvinfo : EIATTR_KPARAM_INFO
	.align		4
.L_17:
        /*0058*/ 	.byte	0x04, 0x17
        /*005a*/ 	.short	(.L_19 - .L_18)
.L_18:
        /*005c*/ 	.word	0x00000000
        /*0060*/ 	.short	0x0002
        /*0062*/ 	.short	0x0008
        /*0064*/ 	.byte	0x00, 0xf0, 0x11, 0x00


	//----- nvinfo : EIATTR_KPARAM_INFO
	.align		4
.L_19:
        /*0068*/ 	.byte	0x04, 0x17
        /*006a*/ 	.short	(.L_21 - .L_20)
.L_20:
        /*006c*/ 	.word	0x00000000
        /*0070*/ 	.short	0x0001
        /*0072*/ 	.short	0x0004
        /*0074*/ 	.byte	0x00, 0xf0, 0x11, 0x00


	//----- nvinfo : EIATTR_KPARAM_INFO
	.align		4
.L_21:
        /*0078*/ 	.byte	0x04, 0x17
        /*007a*/ 	.short	(.L_23 - .L_22)
.L_22:
        /*007c*/ 	.word	0x00000000
        /*0080*/ 	.short	0x0000
        /*0082*/ 	.short	0x0000
        /*0084*/ 	.byte	0x00, 0xf0, 0x11, 0x00


	//----- nvinfo : EIATTR_SPARSE_MMA_MASK
	.align		4
.L_23:
        /*0088*/ 	.byte	0x03, 0x50
        /*008a*/ 	.short	0x0000


	//----- nvinfo : EIATTR_MAXREG_COUNT
	.align		4
        /*008c*/ 	.byte	0x03, 0x1b
        /*008e*/ 	.short	0x00ff


	//----- nvinfo : EIATTR_NUM_BARRIERS
	.align		4
        /*0090*/ 	.byte	0x02, 0x4c
        /*0092*/ 	.byte	0x01
	.zero		1


	//----- nvinfo : EIATTR_MERCURY_ISA_VERSION
	.align		4
        /*0094*/ 	.byte	0x03, 0x5f
        /*0096*/ 	.short	0x0101


	//----- nvinfo : EIATTR_VRC_CTA_INIT_COUNT
	.align		4
        /*0098*/ 	.byte	0x02, 0x4a
	.zero		1
	.zero		1


	//----- nvinfo : EIATTR_EXIT_INSTR_OFFSETS
	.align		4
        /*009c*/ 	.byte	0x04, 0x1c
        /*009e*/ 	.short	(.L_25 - .L_24)


	//   ....[0]....
.L_24:
        /*00a0*/ 	.word	0x00000e20


	//   ....[1]....
        /*00a4*/ 	.word	0x00000e70


	//----- nvinfo : EIATTR_CRS_STACK_SIZE
	.align		4
.L_25:
        /*00a8*/ 	.byte	0x04, 0x1e
        /*00aa*/ 	.short	(.L_27 - .L_26)
.L_26:
        /*00ac*/ 	.word	0x00000000


	//----- nvinfo : EIATTR_CBANK_PARAM_SIZE
	.align		4
.L_27:
        /*00b0*/ 	.byte	0x03, 0x19
        /*00b2*/ 	.short	0x0038


	//----- nvinfo : EIATTR_PARAM_CBANK
	.align		4
        /*00b4*/ 	.byte	0x04, 0x0a
        /*00b6*/ 	.short	(.L_29 - .L_28)
	.align		4
.L_28:
        /*00b8*/ 	.word	index@(.nv.constant0._Z6mv_GPUiiiPiPfS0_S0_S_)
        /*00bc*/ 	.short	0x0380
        /*00be*/ 	.short	0x0038


	//----- nvinfo : EIATTR_SW_WAR
	.align		4
.L_29:
        /*00c0*/ 	.byte	0x04, 0x36
        /*00c2*/ 	.short	(.L_31 - .L_30)
.L_30:
        /*00c4*/ 	.word	0x00000008
.L_31:


//--------------------- .nv.callgraph             --------------------------
	.section	.nv.callgraph,"",@"SHT_CUDA_CALLGRAPH"
	.align	4
	.sectionentsize	8
	.align		4
        /*0000*/ 	.word	0x00000000
	.align		4
        /*0004*/ 	.word	0xffffffff
	.align		4
        /*0008*/ 	.word	0x00000000
	.align		4
        /*000c*/ 	.word	0xfffffffe
	.align		4
        /*0010*/ 	.word	0x00000000
	.align		4
        /*0014*/ 	.word	0xfffffffd
	.align		4
        /*0018*/ 	.word	0x00000000
	.align		4
        /*001c*/ 	.word	0xfffffffc


//--------------------- .text._Z6mv_GPUiiiPiPfS0_S0_S_ --------------------------
	.section	.text._Z6mv_GPUiiiPiPfS0_S0_S_,"ax",@progbits
	.align	128
        .global         _Z6mv_GPUiiiPiPfS0_S0_S_
        .type           _Z6mv_GPUiiiPiPfS0_S0_S_,@function
        .size           _Z6mv_GPUiiiPiPfS0_S0_S_,(.L_x_9 - _Z6mv_GPUiiiPiPfS0_S0_S_)
        .other          _Z6mv_GPUiiiPiPfS0_S0_S_,@"STO_CUDA_ENTRY STV_DEFAULT"
_Z6mv_GPUiiiPiPfS0_S0_S_:
.text._Z6mv_GPUiiiPiPfS0_S0_S_:
[----:B------:R-:W-:Y:S08]  /*0000*/  LDC R1, c[0x0][0x37c] ;  /* 0x0000df00ff017b82 */ /* 0x000ff00000000800 */
[----:B------:R-:W0:Y:S01]  /*0010*/  S2UR UR5, SR_CTAID.X ;  /* 0x00000000000579c3 */ /* 0x000e220000002500 */
[----:B------:R-:W0:Y:S01]  /*0020*/  LDCU UR4, c[0x0][0x388] ;  /* 0x00007100ff0477ac */ /* 0x000e220008000800 */
[----:B------:R-:W1:Y:S01]  /*0030*/  S2R R0, SR_TID.X ;  /* 0x0000000000007919 */ /* 0x000e620000002100 */
[----:B------:R-:W-:Y:S01]  /*0040*/  BSSY.RECONVERGENT B0, `(.L_x_0) ;  /* 0x0000010000007945 */ /* 0x000fe20003800200 */
[----:B------:R-:W2:Y:S01]  /*0050*/  LDCU UR6, c[0x0][0x380] ;  /* 0x00007000ff0677ac */ /* 0x000ea20008000800 */
[----:B------:R-:W3:Y:S01]  /*0060*/  LDCU.64 UR10, c[0x0][0x358] ;  /* 0x00006b00ff0a77ac */ /* 0x000ee20008000a00 */
[----:B0-----:R-:W-:-:S04]  /*0070*/  UIMAD UR5, UR5, UR4, URZ ;  /* 0x00000004050572a4 */ /* 0x001fc8000f8e02ff */
[----:B------:R-:W-:-:S04]  /*0080*/  ULOP3.LUT UR4, URZ, UR5, URZ, 0x33, !UPT ;  /* 0x00000005ff047292 */ /* 0x000fc8000f8e33ff */
[----:B--2---:R-:W-:-:S06]  /*0090*/  UIADD3 UR6, UPT, UPT, UR4, UR6, URZ ;  /* 0x0000000604067290 */ /* 0x004fcc000fffe0ff */
[----:B-1----:R-:W-:-:S13]  /*00a0*/  ISETP.GT.AND P0, PT, R0, UR6, PT ;  /* 0x0000000600007c0c */ /* 0x002fda000bf04270 */
[----:B---3--:R-:W-:Y:S05]  /*00b0*/  @P0 BRA `(.L_x_1) ;  /* 0x0000000000200947 */ /* 0x008fea0003800000 */
[----:B------:R-:W0:Y:S01]  /*00c0*/  LDC.64 R6, c[0x0][0x3a0] ;  /* 0x0000e800ff067b82 */ /* 0x000e220000000a00 */
[----:B------:R-:W-:-:S07]  /*00d0*/  VIADD R3, R0, UR5 ;  /* 0x0000000500037c36 */ /* 0x000fce0008000000 */
[----:B------:R-:W1:Y:S01]  /*00e0*/  LDC.64 R8, c[0x0][0x390] ;  /* 0x0000e400ff087b82 */ /* 0x000e620000000a00 */
[----:B0-----:R-:W-:-:S05]  /*00f0*/  IMAD.WIDE R6, R3, 0x4, R6 ;  /* 0x0000000403067825 */ /* 0x001fca00078e0206 */
[----:B------:R0:W5:Y:S01]  /*0100*/  LDG.E R2, desc[UR10][R6.64] ;  /* 0x0000000a06027981 */ /* 0x000162000c1e1900 */
[----:B-1----:R-:W-:-:S05]  /*0110*/  IMAD.WIDE R8, R3, 0x4, R8 ;  /* 0x0000000403087825 */ /* 0x002fca00078e0208 */
[----:B------:R0:W5:Y:S04]  /*0120*/  LDG.E R3, desc[UR10][R8.64] ;  /* 0x0000000a08037981 */ /* 0x000168000c1e1900 */
[----:B------:R0:W5:Y:S02]  /*0130*/  LDG.E R4, desc[UR10][R8.64+0x4] ;  /* 0x0000040a08047981 */ /* 0x000164000c1e1900 */
.L_x_1:
[----:B------:R-:W-:Y:S05]  /*0140*/  BSYNC.RECONVERGENT B0 ;  /* 0x0000000000007941 */ /* 0x000fea0003800200 */
.L_x_0:
[----:B------:R-:W1:Y:S02]  /*0150*/  LDCU UR4, c[0x0][0x384] ;  /* 0x00007080ff0477ac */ /* 0x000e640008000800 */
[----:B-1----:R-:W-:-:S09]  /*0160*/  UISETP.GE.AND UP0, UPT, UR4, 0x1, UPT ;  /* 0x000000010400788c */ /* 0x002fd2000bf06270 */
[----:B------:R-:W-:Y:S05]  /*0170*/  BRA.U !UP0, `(.L_x_2) ;  /* 0x0000000d08207547 */ /* 0x000fea000b800000 */
[----:B------:R-:W-:Y:S01]  /*0180*/  UISETP.GE.U32.AND UP0, UPT, UR4, 0x8, UPT ;  /* 0x000000080400788c */ /* 0x000fe2000bf06070 */
[----:B0-----:R-:W-:Y:S01]  /*0190*/  IMAD.MOV.U32 R6, RZ, RZ, RZ ;  /* 0x000000ffff067224 */ /* 0x001fe200078e00ff */
[----:B------:R-:W-:-:S04]  /*01a0*/  ULOP3.LUT UR7, UR4, 0x7, URZ, 0xc0, !UPT ;  /* 0x0000000704077892 */ /* 0x000fc8000f8ec0ff */
[----:B------:R-:W-:-:S03]  /*01b0*/  UISETP.NE.AND UP1, UPT, UR7, URZ, UPT ;  /* 0x000000ff0700728c */ /* 0x000fc6000bf25270 */
[----:B------:R-:W-:Y:S08]  /*01c0*/  BRA.U !UP0, `(.L_x_3) ;  /* 0x0000000508487547 */ /* 0x000ff0000b800000 */
[----:B------:R-:W-:-:S06]  /*01d0*/  ULOP3.LUT UR4, UR4, 0x7ffffff8, URZ, 0xc0, !UPT ;  /* 0x7ffffff804047892 */ /* 0x000fcc000f8ec0ff */
[----:B------:R-:W-:Y:S01]  /*01e0*/  MOV R6, UR4 ;  /* 0x0000000400067c02 */ /* 0x000fe20008000f00 */
[----:B------:R-:W-:-:S06]  /*01f0*/  UMOV UR4, URZ ;  /* 0x000000ff00047c82 */ /* 0x000fcc0008000000 */
.L_x_4:
[----:B------:R-:W0:Y:S01]  /*0200*/  LDC.64 R12, c[0x0][0x3b0] ;  /* 0x0000ec00ff0c7b82 */ /* 0x000e220000000a00 */
[----:B-----5:R-:W-:-:S05]  /*0210*/  VIADD R17, R3, UR4 ;  /* 0x0000000403117c36 */ /* 0x020fca0008000000 */
[----:B------:R-:W-:Y:S02]  /*0220*/  ISETP.GT.AND P0, PT, R4, R17, PT ;  /* 0x000000110400720c */ /* 0x000fe40003f04270 */
[----:B------:R-:W1:Y:S02]  /*0230*/  LDC.64 R8, c[0x0][0x398] ;  /* 0x0000e600ff087b82 */ /* 0x000e640000000a00 */
[----:B------:R-:W-:-:S13]  /*0240*/  ISETP.GT.OR P0, PT, R0, UR6, !P0 ;  /* 0x0000000600007c0c */ /* 0x000fda000c704670 */
[----:B------:R-:W2:Y:S01]  /*0250*/  @!P0 LDC.64 R10, c[0x0][0x3a8] ;  /* 0x0000ea00ff0a8b82 */ /* 0x000ea20000000a00 */
[----:B0-----:R-:W-:-:S05]  /*0260*/  IMAD.WIDE R12, R17, 0x4, R12 ;  /* 0x00000004110c7825 */ /* 0x001fca00078e020c */
[----:B------:R-:W2:Y:S01]  /*0270*/  @!P0 LDG.E R5, desc[UR10][R12.64] ;  /* 0x0000000a0c058981 */ /* 0x000ea2000c1e1900 */
[----:B-1----:R-:W-:-:S05]  /*0280*/  IMAD.WIDE R8, R17, 0x4, R8 ;  /* 0x0000000411087825 */ /* 0x002fca00078e0208 */
[----:B------:R-:W3:Y:S01]  /*0290*/  @!P0 LDG.E R7, desc[UR10][R8.64] ;  /* 0x0000000a08078981 */ /* 0x000ee2000c1e1900 */
[----:B------:R-:W-:Y:S02]  /*02a0*/  VIADD R15, R17, 0x3 ;  /* 0x00000003110f7836 */ /* 0x000fe40000000000 */
[----:B--2---:R-:W-:-:S06]  /*02b0*/  @!P0 IMAD.WIDE R10, R5, 0x4, R10 ;  /* 0x00000004050a8825 */ /* 0x004fcc00078e020a */
[----:B------:R0:W3:Y:S01]  /*02c0*/  @!P0 LDG.E R10, desc[UR10][R10.64] ;  /* 0x0000000a0a0a8981 */ /* 0x0000e2000c1e1900 */
[----:B------:R-:W-:-:S05]  /*02d0*/  VIADD R5, R17, 0x1 ;  /* 0x0000000111057836 */ /* 0x000fca0000000000 */
[----:B------:R-:W-:Y:S02]  /*02e0*/  ISETP.GT.AND P1, PT, R4, R5, PT ;  /* 0x000000050400720c */ /* 0x000fe40003f24270 */
[----:B------:R-:W-:-:S04]  /*02f0*/  IADD3 R5, PT, PT, R17, 0x2, RZ ;  /* 0x0000000211057810 */ /* 0x000fc80007ffe0ff */
[----:B------:R-:W-:Y:S02]  /*0300*/  ISETP.GT.AND P4, PT, R4, R5, PT ;  /* 0x000000050400720c */ /* 0x000fe40003f84270 */
[C---:B------:R-:W-:Y:S02]  /*0310*/  ISETP.GT.OR P1, PT, R0.reuse, UR6, !P1 ;  /* 0x0000000600007c0c */ /* 0x040fe4000cf24670 */
[----:B------:R-:W-:Y:S01]  /*0320*/  ISETP.GT.OR P4, PT, R0, UR6, !P4 ;  /* 0x0000000600007c0c */ /* 0x000fe2000e784670 */
[----:B------:R-:W-:Y:S01]  /*0330*/  VIADD R5, R17, 0x4 ;  /* 0x0000000411057836 */ /* 0x000fe20000000000 */
[----:B------:R-:W-:-:S04]  /*0340*/  ISETP.GT.AND P3, PT, R4, R15, PT ;  /* 0x0000000f0400720c */ /* 0x000fc80003f64270 */
[----:B------:R-:W-:Y:S02]  /*0350*/  ISETP.GT.OR P3, PT, R0, UR6, !P3 ;  /* 0x0000000600007c0c */ /* 0x000fe4000df64670 */
[----:B------:R-:W-:Y:S02]  /*0360*/  ISETP.GT.AND P2, PT, R4, R5, PT ;  /* 0x000000050400720c */ /* 0x000fe40003f44270 */
[C---:B------:R-:W-:Y:S01]  /*0370*/  IADD3 R5, PT, PT, R17.reuse, 0x5, RZ ;  /* 0x0000000511057810 */ /* 0x040fe20007ffe0ff */
[----:B0-----:R-:W-:Y:S01]  /*0380*/  VIADD R11, R17, 0x6 ;  /* 0x00000006110b7836 */ /* 0x001fe20000000000 */
[----:B------:R-:W2:Y:S01]  /*0390*/  @!P1 LDG.E R22, desc[UR10][R12.64+0x4] ;  /* 0x0000040a0c169981 */ /* 0x000ea2000c1e1900 */
[----:B------:R-:W-:Y:S01]  /*03a0*/  ISETP.GT.OR P2, PT, R0, UR6, !P2 ;  /* 0x0000000600007c0c */ /* 0x000fe2000d744670 */
[----:B------:R-:W2:Y:S01]  /*03b0*/  @!P1 LDC.64 R20, c[0x0][0x3a8] ;  /* 0x0000ea00ff149b82 */ /* 0x000ea20000000a00 */
[C---:B------:R-:W-:Y:S01]  /*03c0*/  ISETP.GT.AND P5, PT, R4.reuse, R5, PT ;  /* 0x000000050400720c */ /* 0x040fe20003fa4270 */
[----:B------:R-:W4:Y:S01]  /*03d0*/  @!P4 LDG.E R23, desc[UR10][R12.64+0x8] ;  /* 0x0000080a0c17c981 */ /* 0x000f22000c1e1900 */
[----:B------:R-:W-:-:S02]  /*03e0*/  ISETP.GT.AND P6, PT, R4, R11, PT ;  /* 0x0000000b0400720c */ /* 0x000fc40003fc4270 */
[----:B------:R-:W-:Y:S01]  /*03f0*/  IADD3 R11, PT, PT, R17, 0x7, RZ ;  /* 0x00000007110b7810 */ /* 0x000fe20007ffe0ff */
[----:B------:R-:W4:Y:S01]  /*0400*/  @!P3 LDG.E R5, desc[UR10][R12.64+0xc] ;  /* 0x00000c0a0c05b981 */ /* 0x000f22000c1e1900 */
[C---:B------:R-:W-:Y:S01]  /*0410*/  ISETP.GT.OR P5, PT, R0.reuse, UR6, !P5 ;  /* 0x0000000600007c0c */ /* 0x040fe2000efa4670 */
[----:B------:R-:W4:Y:S01]  /*0420*/  @!P4 LDC.64 R18, c[0x0][0x3a8] ;  /* 0x0000ea00ff12cb82 */ /* 0x000f220000000a00 */
[----:B------:R-:W-:Y:S01]  /*0430*/  ISETP.GT.OR P6, PT, R0, UR6, !P6 ;  /* 0x0000000600007c0c */ /* 0x000fe2000f7c4670 */
[----:B------:R-:W4:Y:S04]  /*0440*/  @!P4 LDG.E R24, desc[UR10][R8.64+0x8] ;  /* 0x0000080a0818c981 */ /* 0x000f28000c1e1900 */
[----:B------:R-:W4:Y:S02]  /*0450*/  @!P2 LDG.E R29, desc[UR10][R12.64+0x10] ;  /* 0x0000100a0c1da981 */ /* 0x000f24000c1e1900 */
[----:B------:R-:W0:Y:S06]  /*0460*/  @!P2 LDC.64 R16, c[0x0][0x3a8] ;  /* 0x0000ea00ff10ab82 */ /* 0x000e2c0000000a00 */
[----:B------:R-:W4:Y:S02]  /*0470*/  @!P6 LDG.E R25, desc[UR10][R12.64+0x18] ;  /* 0x0000180a0c19e981 */ /* 0x000f24000c1e1900 */
[----:B------:R-:W1:Y:S01]  /*0480*/  @!P5 LDC.64 R14, c[0x0][0x3a8] ;  /* 0x0000ea00ff0edb82 */ /* 0x000e620000000a00 */
[----:B---3--:R-:W-:Y:S01]  /*0490*/  @!P0 FFMA R2, R7, R10, R2 ;  /* 0x0000000a07028223 */ /* 0x008fe20000000002 */
[----:B------:R-:W-:Y:S01]  /*04a0*/  ISETP.GT.AND P0, PT, R4, R11, PT ;  /* 0x0000000b0400720c */ /* 0x000fe20003f04270 */
[----:B------:R-:W1:Y:S05]  /*04b0*/  @!P5 LDG.E R7, desc[UR10][R12.64+0x14] ;  /* 0x0000140a0c07d981 */ /* 0x000e6a000c1e1900 */
[----:B------:R-:W3:Y:S01]  /*04c0*/  @!P3 LDC.64 R10, c[0x0][0x3a8] ;  /* 0x0000ea00ff0abb82 */ /* 0x000ee20000000a00 */
[----:B------:R-:W-:-:S13]  /*04d0*/  ISETP.GT.OR P0, PT, R0, UR6, !P0 ;  /* 0x0000000600007c0c */ /* 0x000fda000c704670 */
[----:B------:R0:W3:Y:S02]  /*04e0*/  @!P0 LDG.E R27, desc[UR10][R12.64+0x1c] ;  /* 0x00001c0a0c1b8981 */ /* 0x0000e4000c1e1900 */
[----:B0-----:R-:W0:Y:S01]  /*04f0*/  @!P6 LDC.64 R12, c[0x0][0x3a8] ;  /* 0x0000ea00ff0ceb82 */ /* 0x001e220000000a00 */
[----:B--2---:R-:W-:-:S04]  /*0500*/  @!P1 IMAD.WIDE R20, R22, 0x4, R20 ;  /* 0x0000000416149825 */ /* 0x004fc800078e0214 */
[----:B----4-:R-:W-:Y:S02]  /*0510*/  @!P4 IMAD.WIDE R18, R23, 0x4, R18 ;  /* 0x000000041712c825 */ /* 0x010fe400078e0212 */
[----:B------:R-:W2:Y:S01]  /*0520*/  @!P1 LDG.E R21, desc[UR10][R20.64] ;  /* 0x0000000a14159981 */ /* 0x000ea2000c1e1900 */
[----:B------:R-:W4:Y:S01]  /*0530*/  @!P0 LDC.64 R22, c[0x0][0x3a8] ;  /* 0x0000ea00ff168b82 */ /* 0x000f220000000a00 */
[----:B---3--:R-:W-:Y:S02]  /*0540*/  @!P3 IMAD.WIDE R10, R5, 0x4, R10 ;  /* 0x00000004050ab825 */ /* 0x008fe400078e020a */
[----:B------:R-:W2:Y:S04]  /*0550*/  @!P1 LDG.E R5, desc[UR10][R8.64+0x4] ;  /* 0x0000040a08059981 */ /* 0x000ea8000c1e1900 */
[----:B------:R-:W3:Y:S01]  /*0560*/  @!P4 LDG.E R19, desc[UR10][R18.64] ;  /* 0x0000000a1213c981 */ /* 0x000ee2000c1e1900 */
[----:B------:R-:W-:-:S03]  /*0570*/  @!P2 IMAD.WIDE R16, R29, 0x4, R16 ;  /* 0x000000041d10a825 */ /* 0x000fc600078e0210 */
[----:B------:R-:W3:Y:S04]  /*0580*/  @!P3 LDG.E R10, desc[UR10][R10.64] ;  /* 0x0000000a0a0ab981 */ /* 0x000ee8000c1e1900 */
[----:B------:R-:W3:Y:S01]  /*0590*/  @!P3 LDG.E R29, desc[UR10][R8.64+0xc] ;  /* 0x00000c0a081db981 */ /* 0x000ee2000c1e1900 */
[----:B0-----:R-:W-:-:S03]  /*05a0*/  @!P6 IMAD.WIDE R12, R25, 0x4, R12 ;  /* 0x00000004190ce825 */ /* 0x001fc600078e020c */
[----:B------:R-:W3:Y:S04]  /*05b0*/  @!P2 LDG.E R17, desc[UR10][R16.64] ;  /* 0x0000000a1011a981 */ /* 0x000ee8000c1e1900 */
[----:B------:R-:W3:Y:S04]  /*05c0*/  @!P5 LDG.E R25, desc[UR10][R8.64+0x14] ;  /* 0x0000140a0819d981 */ /* 0x000ee8000c1e1900 */
[----:B------:R-:W3:Y:S04]  /*05d0*/  @!P6 LDG.E R12, desc[UR10][R12.64] ;  /* 0x0000000a0c0ce981 */ /* 0x000ee8000c1e1900 */
[----:B------:R-:W3:Y:S01]  /*05e0*/  @!P0 LDG.E R11, desc[UR10][R8.64+0x1c] ;  /* 0x00001c0a080b8981 */ /* 0x000ee2000c1e1900 */
[----:B-1----:R-:W-:-:S03]  /*05f0*/  @!P5 IMAD.WIDE R14, R7, 0x4, R14 ;  /* 0x00000004070ed825 */ /* 0x002fc600078e020e */
[----:B------:R-:W3:Y:S04]  /*0600*/  @!P2 LDG.E R7, desc[UR10][R8.64+0x10] ;  /* 0x0000100a0807a981 */ /* 0x000ee8000c1e1900 */
[----:B------:R-:W3:Y:S01]  /*0610*/  @!P5 LDG.E R14, desc[UR10][R14.64] ;  /* 0x0000000a0e0ed981 */ /* 0x000ee2000c1e1900 */
[----:B----4-:R-:W-:-:S03]  /*0620*/  @!P0 IMAD.WIDE R22, R27, 0x4, R22 ;  /* 0x000000041b168825 */ /* 0x010fc600078e0216 */
[----:B------:R-:W4:Y:S04]  /*0630*/  @!P6 LDG.E R27, desc[UR10][R8.64+0x18] ;  /* 0x0000180a081be981 */ /* 0x000f28000c1e1900 */
[----:B------:R-:W4:Y:S01]  /*0640*/  @!P0 LDG.E R22, desc[UR10][R22.64] ;  /* 0x0000000a16168981 */ /* 0x000f22000c1e1900 */
[----:B------:R-:W-:Y:S01]  /*0650*/  UIADD3 UR4, UPT, UPT, UR4, 0x8, URZ ;  /* 0x0000000804047890 */ /* 0x000fe2000fffe0ff */
[----:B--2---:R-:W-:-:S04]  /*0660*/  @!P1 FFMA R2, R5, R21, R2 ;  /* 0x0000001505029223 */ /* 0x004fc80000000002 */
[----:B---3--:R-:W-:Y:S01]  /*0670*/  @!P4 FFMA R2, R24, R19, R2 ;  /* 0x000000131802c223 */ /* 0x008fe20000000002 */
[----:B------:R-:W-:-:S03]  /*0680*/  ISETP.NE.AND P1, PT, R6, UR4, PT ;  /* 0x0000000406007c0c */ /* 0x000fc6000bf25270 */
[----:B------:R-:W-:-:S04]  /*0690*/  @!P3 FFMA R2, R29, R10, R2 ;  /* 0x0000000a1d02b223 */ /* 0x000fc80000000002 */
[----:B------:R-:W-:-:S04]  /*06a0*/  @!P2 FFMA R2, R7, R17, R2 ;  /* 0x000000110702a223 */ /* 0x000fc80000000002 */
[----:B------:R-:W-:-:S04]  /*06b0*/  @!P5 FFMA R2, R25, R14, R2 ;  /* 0x0000000e1902d223 */ /* 0x000fc80000000002 */
[----:B----4-:R-:W-:-:S04]  /*06c0*/  @!P6 FFMA R2, R27, R12, R2 ;  /* 0x0000000c1b02e223 */ /* 0x010fc80000000002 */
[----:B------:R-:W-:Y:S01]  /*06d0*/  @!P0 FFMA R2, R11, R22, R2 ;  /* 0x000000160b028223 */ /* 0x000fe20000000002 */
[----:B------:R-:W-:Y:S06]  /*06e0*/  @P1 BRA `(.L_x_4) ;  /* 0xfffffff800c41947 */ /* 0x000fec000383ffff */
.L_x_3:
[----:B------:R-:W-:Y:S05]  /*06f0*/  BRA.U !UP1, `(.L_x_2) ;  /* 0x0000000509c07547 */ /* 0x000fea000b800000 */
[----:B------:R-:W0:Y:S01]  /*0700*/  LDCU UR4, c[0x0][0x384] ;  /* 0x00007080ff0477ac */ /* 0x000e220008000800 */
[----:B------:R-:W-:Y:S02]  /*0710*/  UISETP.GE.U32.AND UP0, UPT, UR7, 0x4, UPT ;  /* 0x000000040700788c */ /* 0x000fe4000bf06070 */
[----:B0-----:R-:W-:-:S04]  /*0720*/  ULOP3.LUT UR8, UR4, 0x3, URZ, 0xc0, !UPT ;  /* 0x0000000304087892 */ /* 0x001fc8000f8ec0ff */
[----:B------:R-:W-:-:S03]  /*0730*/  UISETP.NE.AND UP1, UPT, UR8, URZ, UPT ;  /* 0x000000ff0800728c */ /* 0x000fc6000bf25270 */
[----:B------:R-:W-:Y:S08]  /*0740*/  BRA.U !UP0, `(.L_x_5) ;  /* 0x0000000108cc7547 */ /* 0x000ff0000b800000 */
[C---:B-----5:R-:W-:Y:S01]  /*0750*/  IMAD.IADD R19, R3.reuse, 0x1, R6 ;  /* 0x0000000103137824 */ /* 0x060fe200078e0206 */
[----:B------:R-:W0:Y:S01]  /*0760*/  LDCU.64 UR12, c[0x0][0x3b0] ;  /* 0x00007600ff0c77ac */ /* 0x000e220008000a00 */
[----:B------:R-:W-:Y:S02]  /*0770*/  IADD3 R18, P1, PT, R3, R6, RZ ;  /* 0x0000000603127210 */ /* 0x000fe40007f3e0ff */
[C---:B------:R-:W-:Y:S01]  /*0780*/  VIADD R7, R19.reuse, 0x2 ;  /* 0x0000000213077836 */ /* 0x040fe20000000000 */
[----:B------:R-:W-:Y:S02]  /*0790*/  ISETP.GT.AND P0, PT, R4, R19, PT ;  /* 0x000000130400720c */ /* 0x000fe40003f04270 */
[----:B------:R-:W-:Y:S02]  /*07a0*/  IADD3 R5, PT, PT, R19, 0x1, RZ ;  /* 0x0000000113057810 */ /* 0x000fe40007ffe0ff */
[----:B------:R-:W-:Y:S02]  /*07b0*/  ISETP.GT.OR P0, PT, R0, UR6, !P0 ;  /* 0x0000000600007c0c */ /* 0x000fe4000c704670 */
[----:B------:R-:W-:-:S02]  /*07c0*/  LEA.HI.X.SX32 R11, R3, RZ, 0x1, P1 ;  /* 0x000000ff030b7211 */ /* 0x000fc400008f0eff */
[C---:B------:R-:W-:Y:S02]  /*07d0*/  ISETP.GT.AND P1, PT, R4.reuse, R5, PT ;  /* 0x000000050400720c */ /* 0x040fe40003f24270 */
[----:B------:R-:W-:Y:S01]  /*07e0*/  ISETP.GT.AND P2, PT, R4, R7, PT ;  /* 0x000000070400720c */ /* 0x000fe20003f44270 */
[----:B------:R-:W-:Y:S01]  /*07f0*/  VIADD R7, R19, 0x3 ;  /* 0x0000000313077836 */ /* 0x000fe20000000000 */
[C---:B------:R-:W-:Y:S02]  /*0800*/  SHF.L.U64.HI R5, R18.reuse, 0x2, R11 ;  /* 0x0000000212057819 */ /* 0x040fe4000001020b */
[----:B------:R-:W-:Y:S02]  /*0810*/  SHF.L.U32 R18, R18, 0x2, RZ ;  /* 0x0000000212127819 */ /* 0x000fe400000006ff */
[----:B------:R-:W-:Y:S01]  /*0820*/  ISETP.GT.OR P1, PT, R0, UR6, !P1 ;  /* 0x0000000600007c0c */ /* 0x000fe2000cf24670 */
[----:B------:R-:W1:Y:S01]  /*0830*/  @!P0 LDC.64 R8, c[0x0][0x3b0] ;  /* 0x0000ec00ff088b82 */ /* 0x000e620000000a00 */
[----:B0-----:R-:W-:-:S02]  /*0840*/  IADD3 R24, P4, PT, R18, UR12, RZ ;  /* 0x0000000c12187c10 */ /* 0x001fc4000ff9e0ff */
[----:B------:R-:W-:Y:S02]  /*0850*/  ISETP.GT.OR P2, PT, R0, UR6, !P2 ;  /* 0x0000000600007c0c */ /* 0x000fe4000d744670 */
[----:B------:R-:W-:Y:S02]  /*0860*/  ISETP.GT.AND P3, PT, R4, R7, PT ;  /* 0x000000070400720c */ /* 0x000fe40003f64270 */
[----:B------:R-:W-:Y:S01]  /*0870*/  IADD3.X R25, PT, PT, R5, UR13, RZ, P4, !PT ;  /* 0x0000000d05197c10 */ /* 0x000fe2000a7fe4ff */
[----:B------:R-:W0:Y:S01]  /*0880*/  @!P0 LDC.64 R16, c[0x0][0x3a8] ;  /* 0x0000ea00ff108b82 */ /* 0x000e220000000a00 */
[----:B------:R-:W-:Y:S01]  /*0890*/  ISETP.GT.OR P3, PT, R0, UR6, !P3 ;  /* 0x0000000600007c0c */ /* 0x000fe2000df64670 */
[----:B------:R-:W2:Y:S02]  /*08a0*/  LDCU.64 UR12, c[0x0][0x398] ;  /* 0x00007300ff0c77ac */ /* 0x000ea40008000a00 */
[----:B------:R-:W3:Y:S04]  /*08b0*/  @!P1 LDG.E R23, desc[UR10][R24.64+0x4] ;  /* 0x0000040a18179981 */ /* 0x000ee8000c1e1900 */
[----:B------:R-:W4:Y:S01]  /*08c0*/  @!P2 LDG.E R7, desc[UR10][R24.64+0x8] ;  /* 0x0000080a1807a981 */ /* 0x000f22000c1e1900 */
[----:B------:R-:W2:Y:S05]  /*08d0*/  @!P0 LDC.64 R14, c[0x0][0x398] ;  /* 0x0000e600ff0e8b82 */ /* 0x000eaa0000000a00 */
[----:B------:R-:W4:Y:S01]  /*08e0*/  @!P3 LDG.E R21, desc[UR10][R24.64+0xc] ;  /* 0x00000c0a1815b981 */ /* 0x000f22000c1e1900 */
[----:B-1----:R-:W-:-:S02]  /*08f0*/  @!P0 IMAD.WIDE R26, R19, 0x4, R8 ;  /* 0x00000004131a8825 */ /* 0x002fc400078e0208 */
[----:B------:R-:W4:Y:S04]  /*0900*/  @!P2 LDC.64 R10, c[0x0][0x3a8] ;  /* 0x0000ea00ff0aab82 */ /* 0x000f280000000a00 */
[----:B------:R-:W0:Y:S04]  /*0910*/  @!P0 LDG.E R27, desc[UR10][R26.64] ;  /* 0x0000000a1a1b8981 */ /* 0x000e28000c1e1900 */
[----:B------:R-:W3:Y:S08]  /*0920*/  @!P1 LDC.64 R8, c[0x0][0x3a8] ;  /* 0x0000ea00ff089b82 */ /* 0x000ef00000000a00 */
[----:B------:R-:W1:Y:S01]  /*0930*/  @!P3 LDC.64 R12, c[0x0][0x3a8] ;  /* 0x0000ea00ff0cbb82 */ /* 0x000e620000000a00 */
[----:B--2---:R-:W-:Y:S01]  /*0940*/  @!P0 IMAD.WIDE R14, R19, 0x4, R14 ;  /* 0x00000004130e8825 */ /* 0x004fe200078e020e */
[----:B------:R-:W-:-:S04]  /*0950*/  IADD3 R18, P4, PT, R18, UR12, RZ ;  /* 0x0000000c12127c10 */ /* 0x000fc8000ff9e0ff */
[----:B------:R-:W-:Y:S01]  /*0960*/  IADD3.X R19, PT, PT, R5, UR13, RZ, P4, !PT ;  /* 0x0000000d05137c10 */ /* 0x000fe2000a7fe4ff */
[----:B------:R-:W2:Y:S04]  /*0970*/  @!P0 LDG.E R15, desc[UR10][R14.64] ;  /* 0x0000000a0e0f8981 */ /* 0x000ea8000c1e1900 */
[----:B------:R-:W2:Y:S01]  /*0980*/  @!P1 LDG.E R5, desc[UR10][R18.64+0x4] ;  /* 0x0000040a12059981 */ /* 0x000ea2000c1e1900 */
[----:B---3--:R-:W-:-:S04]  /*0990*/  @!P1 IMAD.WIDE R8, R23, 0x4, R8 ;  /* 0x0000000417089825 */ /* 0x008fc800078e0208 */
[----:B----4-:R-:W-:Y:S02]  /*09a0*/  @!P2 IMAD.WIDE R10, R7, 0x4, R10 ;  /* 0x00000004070aa825 */ /* 0x010fe400078e020a */
[----:B------:R-:W3:Y:S02]  /*09b0*/  @!P1 LDG.E R8, desc[UR10][R8.64] ;  /* 0x0000000a08089981 */ /* 0x000ee4000c1e1900 */
[----:B0-----:R-:W-:Y:S02]  /*09c0*/  @!P0 IMAD.WIDE R16, R27, 0x4, R16 ;  /* 0x000000041b108825 */ /* 0x001fe400078e0210 */
[----:B------:R-:W4:Y:S02]  /*09d0*/  @!P2 LDG.E R10, desc[UR10][R10.64] ;  /* 0x0000000a0a0aa981 */ /* 0x000f24000c1e1900 */
[----:B-1----:R-:W-:Y:S02]  /*09e0*/  @!P3 IMAD.WIDE R12, R21, 0x4, R12 ;  /* 0x00000004150cb825 */ /* 0x002fe400078e020c */
[----:B------:R-:W4:Y:S04]  /*09f0*/  @!P2 LDG.E R7, desc[UR10][R18.64+0x8] ;  /* 0x0000080a1207a981 */ /* 0x000f28000c1e1900 */
[----:B------:R-:W2:Y:S04]  /*0a00*/  @!P0 LDG.E R16, desc[UR10][R16.64] ;  /* 0x0000000a10108981 */ /* 0x000ea8000c1e1900 */
[----:B------:R-:W4:Y:S04]  /*0a10*/  @!P3 LDG.E R21, desc[UR10][R18.64+0xc] ;  /* 0x00000c0a1215b981 */ /* 0x000f28000c1e1900 */
[----:B------:R-:W4:Y:S01]  /*0a20*/  @!P3 LDG.E R12, desc[UR10][R12.64] ;  /* 0x0000000a0c0cb981 */ /* 0x000f22000c1e1900 */
[----:B------:R-:W-:Y:S01]  /*0a30*/  IADD3 R6, PT, PT, R6, 0x4, RZ ;  /* 0x0000000406067810 */ /* 0x000fe20007ffe0ff */
[----:B--2---:R-:W-:-:S04]  /*0a40*/  @!P0 FFMA R2, R15, R16, R2 ;  /* 0x000000100f028223 */ /* 0x004fc80000000002 */
[----:B---3--:R-:W-:-:S04]  /*0a50*/  @!P1 FFMA R2, R5, R8, R2 ;  /* 0x0000000805029223 */ /* 0x008fc80000000002 */
[----:B----4-:R-:W-:-:S04]  /*0a60*/  @!P2 FFMA R2, R7, R10, R2 ;  /* 0x0000000a0702a223 */ /* 0x010fc80000000002 */
[----:B------:R-:W-:-:S07]  /*0a70*/  @!P3 FFMA R2, R21, R12, R2 ;  /* 0x0000000c1502b223 */ /* 0x000fce0000000002 */
.L_x_5:
[----:B------:R-:W-:Y:S05]  /*0a80*/  BRA.U !UP1, `(.L_x_2) ;  /* 0x0000000109dc7547 */ /* 0x000fea000b800000 */
[----:B------:R-:W-:Y:S02]  /*0a90*/  UISETP.NE.AND UP0, UPT, UR8, 0x1, UPT ;  /* 0x000000010800788c */ /* 0x000fe4000bf05270 */
[----:B------:R-:W-:-:S04]  /*0aa0*/  ULOP3.LUT UR4, UR4, 0x1, URZ, 0xc0, !UPT ;  /* 0x0000000104047892 */ /* 0x000fc8000f8ec0ff */
[----:B------:R-:W-:-:S03]  /*0ab0*/  UISETP.NE.U32.AND UP1, UPT, UR4, 0x1, UPT ;  /* 0x000000010400788c */ /* 0x000fc6000bf25070 */
[----:B------:R-:W-:Y:S08]  /*0ac0*/  BRA.U !UP0, `(.L_x_6) ;  /* 0x0000000108887547 */ /* 0x000ff0000b800000 */
[----:B-----5:R-:W-:-:S05]  /*0ad0*/  IMAD.IADD R17, R3, 0x1, R6 ;  /* 0x0000000103117824 */ /* 0x020fca00078e0206 */
[----:B------:R-:W-:Y:S02]  /*0ae0*/  IADD3 R5, PT, PT, R17, 0x1, RZ ;  /* 0x0000000111057810 */ /* 0x000fe40007ffe0ff */
[C---:B------:R-:W-:Y:S02]  /*0af0*/  ISETP.GT.AND P0, PT, R4.reuse, R17, PT ;  /* 0x000000110400720c */ /* 0x040fe40003f04270 */
[----:B------:R-:W-:Y:S02]  /*0b00*/  ISETP.GT.AND P1, PT, R4, R5, PT ;  /* 0x000000050400720c */ /* 0x000fe40003f24270 */
[C---:B------:R-:W-:Y:S02]  /*0b10*/  ISETP.GT.OR P0, PT, R0.reuse, UR6, !P0 ;  /* 0x0000000600007c0c */ /* 0x040fe4000c704670 */
[----:B------:R-:W-:-:S11]  /*0b20*/  ISETP.GT.OR P1, PT, R0, UR6, !P1 ;  /* 0x0000000600007c0c */ /* 0x000fd6000cf24670 */
[----:B------:R-:W0:Y:S02]  /*0b30*/  @!P0 LDC.64 R18, c[0x0][0x3b0] ;  /* 0x0000ec00ff128b82 */ /* 0x000e240000000a00 */
[----:B------:R-:W-:Y:S02]  /*0b40*/  @!P1 IADD3 R7, P2, PT, R3, R6, RZ ;  /* 0x0000000603079210 */ /* 0x000fe40007f5e0ff */
[----:B------:R-:W-:-:S03]  /*0b50*/  @!P1 SHF.R.S32.HI R10, RZ, 0x1f, R6 ;  /* 0x0000001fff0a9819 */ /* 0x000fc60000011406 */
[----:B------:R-:W-:Y:S01]  /*0b60*/  @!P1 IMAD.SHL.U32 R5, R7, 0x4, RZ ;  /* 0x0000000407059824 */ /* 0x000fe200078e00ff */
[----:B------:R-:W1:Y:S01]  /*0b70*/  @!P1 LDC.64 R8, c[0x0][0x3b0] ;  /* 0x0000ec00ff089b82 */ /* 0x000e620000000a00 */
[----:B------:R-:W-:-:S04]  /*0b80*/  @!P1 LEA.HI.X.SX32 R10, R3, R10, 0x1, P2 ;  /* 0x0000000a030a9211 */ /* 0x000fc800010f0eff */
[----:B------:R-:W-:-:S03]  /*0b90*/  @!P1 SHF.L.U64.HI R12, R7, 0x2, R10 ;  /* 0x00000002070c9819 */ /* 0x000fc6000001020a */
[----:B------:R-:W2:Y:S01]  /*0ba0*/  @!P0 LDC.64 R22, c[0x0][0x398] ;  /* 0x0000e600ff168b82 */ /* 0x000ea20000000a00 */
[----:B0-----:R-:W-:-:S07]  /*0bb0*/  @!P0 IMAD.WIDE R18, R17, 0x4, R18 ;  /* 0x0000000411128825 */ /* 0x001fce00078e0212 */
[----:B------:R-:W0:Y:S01]  /*0bc0*/  @!P0 LDC.64 R14, c[0x0][0x3a8] ;  /* 0x0000ea00ff0e8b82 */ /* 0x000e220000000a00 */
[----:B------:R-:W0:Y:S01]  /*0bd0*/  @!P0 LDG.E R19, desc[UR10][R18.64] ;  /* 0x0000000a12138981 */ /* 0x000e22000c1e1900 */
[----:B-1----:R-:W-:-:S06]  /*0be0*/  @!P1 IADD3 R20, P2, PT, R5, R8, RZ ;  /* 0x0000000805149210 */ /* 0x002fcc0007f5e0ff */
[----:B------:R-:W1:Y:S01]  /*0bf0*/  @!P1 LDC.64 R10, c[0x0][0x3a8] ;  /* 0x0000ea00ff0a9b82 */ /* 0x000e620000000a00 */
[----:B------:R-:W-:-:S07]  /*0c00*/  @!P1 IADD3.X R21, PT, PT, R12, R9, RZ, P2, !PT ;  /* 0x000000090c159210 */ /* 0x000fce00017fe4ff */
[----:B------:R-:W3:Y:S01]  /*0c10*/  @!P1 LDC.64 R8, c[0x0][0x398] ;  /* 0x0000e600ff089b82 */ /* 0x000ee20000000a00 */
[----:B------:R-:W1:Y:S01]  /*0c20*/  @!P1 LDG.E R21, desc[UR10][R20.64+0x4] ;  /* 0x0000040a14159981 */ /* 0x000e62000c1e1900 */
[----:B--2---:R-:W-:-:S06]  /*0c30*/  @!P0 IMAD.WIDE R16, R17, 0x4, R22 ;  /* 0x0000000411108825 */ /* 0x004fcc00078e0216 */
[----:B------:R-:W2:Y:S01]  /*0c40*/  @!P0 LDG.E R17, desc[UR10][R16.64] ;  /* 0x0000000a10118981 */ /* 0x000ea2000c1e1900 */
[----:B---3--:R-:W-:-:S05]  /*0c50*/  @!P1 IADD3 R8, P2, PT, R5, R8, RZ ;  /* 0x0000000805089210 */ /* 0x008fca0007f5e0ff */
[----:B------:R-:W-:-:S06]  /*0c60*/  @!P1 IMAD.X R9, R12, 0x1, R9, P2 ;  /* 0x000000010c099824 */ /* 0x000fcc00010e0609 */
[----:B------:R-:W3:Y:S01]  /*0c70*/  @!P1 LDG.E R9, desc[UR10][R8.64+0x4] ;  /* 0x0000040a08099981 */ /* 0x000ee2000c1e1900 */
[----:B0-----:R-:W-:-:S06]  /*0c80*/  @!P0 IMAD.WIDE R14, R19, 0x4, R14 ;  /* 0x00000004130e8825 */ /* 0x001fcc00078e020e */
[----:B------:R-:W2:Y:S01]  /*0c90*/  @!P0 LDG.E R14, desc[UR10][R14.64] ;  /* 0x0000000a0e0e8981 */ /* 0x000ea2000c1e1900 */
[----:B-1----:R-:W-:-:S06]  /*0ca0*/  @!P1 IMAD.WIDE R10, R21, 0x4, R10 ;  /* 0x00000004150a9825 */ /* 0x002fcc00078e020a */
[----:B------:R-:W3:Y:S01]  /*0cb0*/  @!P1 LDG.E R10, desc[UR10][R10.64] ;  /* 0x0000000a0a0a9981 */ /* 0x000ee2000c1e1900 */
[----:B------:R-:W-:Y:S01]  /*0cc0*/  IADD3 R6, PT, PT, R6, 0x2, RZ ;  /* 0x0000000206067810 */ /* 0x000fe20007ffe0ff */
[----:B--2---:R-:W-:-:S04]  /*0cd0*/  @!P0 FFMA R2, R17, R14, R2 ;  /* 0x0000000e11028223 */ /* 0x004fc80000000002 */
[----:B---3--:R-:W-:-:S07]  /*0ce0*/  @!P1 FFMA R2, R9, R10, R2 ;  /* 0x0000000a09029223 */ /* 0x008fce0000000002 */
.L_x_6:
[----:B------:R-:W-:Y:S05]  /*0cf0*/  BRA.U UP1, `(.L_x_2) ;  /* 0x0000000101407547 */ /* 0x000fea000b800000 */
[----:B-----5:R-:W-:Y:S01]  /*0d00*/  IMAD.IADD R3, R3, 0x1, R6 ;  /* 0x0000000103037824 */ /* 0x020fe200078e0206 */
[----:B------:R-:W-:Y:S04]  /*0d10*/  BSSY.RECONVERGENT B0, `(.L_x_2) ;  /* 0x000000e000007945 */ /* 0x000fe80003800200 */
[----:B------:R-:W-:-:S04]  /*0d20*/  ISETP.GT.AND P0, PT, R4, R3, PT ;  /* 0x000000030400720c */ /* 0x000fc80003f04270 */
[----:B------:R-:W-:-:S13]  /*0d30*/  ISETP.GT.OR P0, PT, R0, UR6, !P0 ;  /* 0x0000000600007c0c */ /* 0x000fda000c704670 */
[----:B------:R-:W-:Y:S05]  /*0d40*/  @P0 BRA `(.L_x_7) ;  /* 0x0000000000280947 */ /* 0x000fea0003800000 */
[----:B------:R-:W0:Y:S08]  /*0d50*/  LDC.64 R6, c[0x0][0x3b0] ;  /* 0x0000ec00ff067b82 */ /* 0x000e300000000a00 */
[----:B------:R-:W1:Y:S08]  /*0d60*/  LDC.64 R4, c[0x0][0x398] ;  /* 0x0000e600ff047b82 */ /* 0x000e700000000a00 */
[----:B------:R-:W2:Y:S01]  /*0d70*/  LDC.64 R8, c[0x0][0x3a8] ;  /* 0x0000ea00ff087b82 */ /* 0x000ea20000000a00 */
[----:B0-----:R-:W-:-:S06]  /*0d80*/  IMAD.WIDE R6, R3, 0x4, R6 ;  /* 0x0000000403067825 */ /* 0x001fcc00078e0206 */
[----:B------:R-:W2:Y:S01]  /*0d90*/  LDG.E R7, desc[UR10][R6.64] ;  /* 0x0000000a06077981 */ /* 0x000ea2000c1e1900 */
[----:B-1----:R-:W-:-:S06]  /*0da0*/  IMAD.WIDE R4, R3, 0x4, R4 ;  /* 0x0000000403047825 */ /* 0x002fcc00078e0204 */
[----:B------:R-:W3:Y:S01]  /*0db0*/  LDG.E R5, desc[UR10][R4.64] ;  /* 0x0000000a04057981 */ /* 0x000ee2000c1e1900 */
[----:B--2---:R-:W-:-:S06]  /*0dc0*/  IMAD.WIDE R8, R7, 0x4, R8 ;  /* 0x0000000407087825 */ /* 0x004fcc00078e0208 */
[----:B------:R-:W3:Y:S02]  /*0dd0*/  LDG.E R8, desc[UR10][R8.64] ;  /* 0x0000000a08087981 */ /* 0x000ee4000c1e1900 */
[----:B---3--:R-:W-:-:S07]  /*0de0*/  FFMA R2, R5, R8, R2 ;  /* 0x0000000805027223 */ /* 0x008fce0000000002 */
.L_x_7:
[----:B------:R-:W-:Y:S05]  /*0df0*/  BSYNC.RECONVERGENT B0 ;  /* 0x0000000000007941 */ /* 0x000fea0003800200 */
.L_x_2:
[----:B------:R-:W-:Y:S01]  /*0e00*/  BAR.SYNC.DEFER_BLOCKING 0x0 ;  /* 0x0000000000007b1d */ /* 0x000fe20000010000 */
[----:B------:R-:W-:-:S13]  /*0e10*/  ISETP.GT.AND P0, PT, R0, UR6, PT ;  /* 0x0000000600007c0c */ /* 0x000fda000bf04270 */
[----:B------:R-:W-:Y:S05]  /*0e20*/  @P0 EXIT ;  /* 0x000000000000094d */ /* 0x000fea0003800000 */
[----:B-----5:R-:W1:Y:S01]  /*0e30*/  LDC.64 R4, c[0x0][0x3a0] ;  /* 0x0000e800ff047b82 */ /* 0x020e620000000a00 */
[----:B------:R-:W-:-:S05]  /*0e40*/  IADD3 R3, PT, PT, R0, UR5, RZ ;  /* 0x0000000500037c10 */ /* 0x000fca000fffe0ff */
[----:B-1----:R-:W-:-:S05]  /*0e50*/  IMAD.WIDE R4, R3, 0x4, R4 ;  /* 0x0000000403047825 */ /* 0x002fca00078e0204 */
[----:B------:R-:W-:Y:S01]  /*0e60*/  STG.E desc[UR10][R4.64], R2 ;  /* 0x0000000204007986 */ /* 0x000fe2000c10190a */
[----:B------:R-:W-:Y:S05]  /*0e70*/  EXIT ;  /* 0x000000000000794d */ /* 0x000fea0003800000 */
.L_x_8:
[----:B------:R-:W-:-:S00]  /*0e80*/  BRA `(.L_x_8) ;  /* 0xfffffffc00fc7947 */ /* 0x000fc0000383ffff */
[----:B------:R-:W-:-:S00]  /*0e90*/  NOP ;  /* 0x0000000000007918 */ /* 0x000fc00000000000 */
        /* <DEDUP_REMOVED lines=14> */
.L_x_9:


//--------------------- .nv.shared.reserved.0     --------------------------
	.section	.nv.shared.reserved.0,"aw",@nobits
	.weak		__nv_reservedSMEM_offset_0_alias
	.size		__nv_reservedSMEM_offset_0_alias, 0, 64
	.other		__nv_reservedSMEM_offset_0_alias,@"STO_CUDA_RESERVED_SHARED STV_DEFAULT"
__nv_reservedSMEM_offset_0_alias:
	.zero		0
	.zero		64


//--------------------- .nv.constant0._Z6mv_GPUiiiPiPfS0_S0_S_ --------------------------
	.section	.nv.constant0._Z6mv_GPUiiiPiPfS0_S0_S_,"a",@progbits
	.sectionflags	@""
	.align	4
.nv.constant0._Z6mv_GPUiiiPiPfS0_S0_S_:
	.zero		952


//--------------------- SYMBOLS --------------------------

	.type		.nv.reservedSmem.offset0,@object
	.size		.nv.reservedSmem.offset0,0x4
